//
// Generated by NVIDIA NVVM Compiler
//
// Compiler Build ID: CL-36424714
// Cuda compilation tools, release 13.0, V13.0.88
// Based on NVVM 20.0.0
//

.version 9.0
.target sm_100
.address_size 64

	// .globl	median_filter
.extern .func  (.param .b32 func_retval0) vprintf
(
	.param .b64 vprintf_param_0,
	.param .b64 vprintf_param_1
)
;
.global .align 1 .b8 $str[42] = {65, 114, 114, 97, 121, 32, 105, 110, 100, 101, 120, 32, 37, 100, 32, 37, 100, 32, 37, 100, 32, 47, 32, 105, 100, 120, 58, 32, 37, 100, 32, 47, 32, 105, 100, 121, 58, 32, 37, 100, 10};
.global .align 1 .b8 $str$1[14] = {77, 101, 100, 105, 97, 110, 58, 32, 37, 51, 46, 102, 10};

.visible .entry median_filter(
	.param .u64 .ptr .align 1 median_filter_param_0,
	.param .u64 .ptr .align 1 median_filter_param_1,
	.param .u32 median_filter_param_2,
	.param .u32 median_filter_param_3,
	.param .u32 median_filter_param_4,
	.param .u64 .ptr .align 1 median_filter_param_5,
	.param .u32 median_filter_param_6,
	.param .u32 median_filter_param_7
)
{
	.local .align 8 .b8 	__local_depot0[24];
	.reg .b64 	%SP;
	.reg .b64 	%SPL;
	.reg .pred 	%p<18>;
	.reg .b32 	%r<110>;
	.reg .b32 	%f<11>;
	.reg .b64 	%rd<61>;
	.reg .b64 	%fd<2>;

	mov.u64 	%SPL, __local_depot0;
	cvta.local.u64 	%SP, %SPL;
	ld.param.u64 	%rd4, [median_filter_param_1];
	ld.param.u32 	%r46, [median_filter_param_2];
	ld.param.u32 	%r47, [median_filter_param_3];
	ld.param.u32 	%r43, [median_filter_param_4];
	ld.param.u64 	%rd5, [median_filter_param_5];
	ld.param.u32 	%r44, [median_filter_param_6];
	ld.param.u32 	%r45, [median_filter_param_7];
	cvta.to.global.u64 	%rd1, %rd4;
	cvta.to.global.u64 	%rd2, %rd5;
	mov.u32 	%r48, %ctaid.x;
	mov.u32 	%r49, %ntid.x;
	mov.u32 	%r50, %tid.x;
	mad.lo.s32 	%r1, %r48, %r49, %r50;
	mov.u32 	%r51, %ctaid.y;
	mov.u32 	%r52, %ntid.y;
	mov.u32 	%r53, %tid.y;
	mad.lo.s32 	%r54, %r51, %r52, %r53;
	mov.u32 	%r55, %ctaid.z;
	mov.u32 	%r56, %ntid.z;
	mov.u32 	%r57, %tid.z;
	mad.lo.s32 	%r3, %r55, %r56, %r57;
	setp.ge.u32 	%p1, %r1, %r46;
	setp.ge.u32 	%p2, %r54, %r47;
	or.pred  	%p3, %p1, %p2;
	setp.ge.u32 	%p4, %r3, %r43;
	or.pred  	%p5, %p3, %p4;
	@%p5 bra 	$L__BB0_20;
	add.s32 	%r4, %r44, %r54;
	setp.ge.u32 	%p6, %r54, %r4;
	@%p6 bra 	$L__BB0_13;
	add.s32 	%r5, %r45, %r3;
	and.b32  	%r6, %r45, 3;
	mov.b32 	%r102, 0;
	add.u64 	%rd34, %SP, 0;
	mov.u64 	%rd36, $str;
	mov.u32 	%r98, %r54;
$L__BB0_3:
	mov.u32 	%r8, %r102;
	setp.ge.u32 	%p7, %r3, %r5;
	@%p7 bra 	$L__BB0_12;
	ld.param.u32 	%r97, [median_filter_param_4];
	setp.eq.s32 	%p8, %r6, 0;
	mad.lo.s32 	%r60, %r97, %r1, %r98;
	mul.lo.s32 	%r9, %r60, %r47;
	mov.u32 	%r100, %r3;
	mov.u32 	%r102, %r8;
	@%p8 bra 	$L__BB0_8;
	add.s32 	%r100, %r3, 1;
	setp.eq.s32 	%p9, %r6, 1;
	add.s32 	%r11, %r3, %r9;
	mul.wide.u32 	%rd6, %r11, 4;
	add.s64 	%rd7, %rd1, %rd6;
	ld.global.f32 	%f3, [%rd7];
	mul.wide.u32 	%rd8, %r8, 4;
	add.s64 	%rd9, %rd2, %rd8;
	st.global.f32 	[%rd9], %f3;
	cvta.to.local.u64 	%rd11, %rd34;
	st.local.v2.u32 	[%rd11], {%r1, %r98};
	st.local.v2.u32 	[%rd11+8], {%r3, %r54};
	st.local.u32 	[%rd11+16], %r3;
	cvta.global.u64 	%rd13, %rd36;
	{ // callseq 0, 0
	.param .b64 param0;
	st.param.b64 	[param0], %rd13;
	.param .b64 param1;
	st.param.b64 	[param1], %rd34;
	.param .b32 retval0;
	call.uni (retval0), 
	vprintf, 
	(
	param0, 
	param1
	);
	ld.param.b32 	%r61, [retval0];
	} // callseq 0
	add.s32 	%r102, %r8, 1;
	@%p9 bra 	$L__BB0_8;
	add.s32 	%r100, %r3, 2;
	setp.eq.s32 	%p10, %r6, 2;
	add.s32 	%r63, %r11, 1;
	mul.wide.u32 	%rd14, %r63, 4;
	add.s64 	%rd15, %rd1, %rd14;
	ld.global.f32 	%f4, [%rd15];
	mul.wide.u32 	%rd16, %r102, 4;
	add.s64 	%rd17, %rd2, %rd16;
	st.global.f32 	[%rd17], %f4;
	cvta.to.local.u64 	%rd19, %rd34;
	st.local.v2.u32 	[%rd19], {%r1, %r98};
	add.s32 	%r64, %r3, 1;
	st.local.v2.u32 	[%rd19+8], {%r64, %r54};
	st.local.u32 	[%rd19+16], %r3;
	cvta.global.u64 	%rd21, %rd36;
	{ // callseq 1, 0
	.param .b64 param0;
	st.param.b64 	[param0], %rd21;
	.param .b64 param1;
	st.param.b64 	[param1], %rd34;
	.param .b32 retval0;
	call.uni (retval0), 
	vprintf, 
	(
	param0, 
	param1
	);
	ld.param.b32 	%r65, [retval0];
	} // callseq 1
	add.s32 	%r102, %r8, 2;
	@%p10 bra 	$L__BB0_8;
	add.s32 	%r100, %r3, 3;
	add.s32 	%r67, %r11, 2;
	mul.wide.u32 	%rd22, %r67, 4;
	add.s64 	%rd23, %rd1, %rd22;
	ld.global.f32 	%f5, [%rd23];
	mul.wide.u32 	%rd24, %r102, 4;
	add.s64 	%rd25, %rd2, %rd24;
	st.global.f32 	[%rd25], %f5;
	cvta.to.local.u64 	%rd27, %rd34;
	st.local.v2.u32 	[%rd27], {%r1, %r98};
	add.s32 	%r68, %r3, 2;
	st.local.v2.u32 	[%rd27+8], {%r68, %r54};
	st.local.u32 	[%rd27+16], %r3;
	cvta.global.u64 	%rd29, %rd36;
	{ // callseq 2, 0
	.param .b64 param0;
	st.param.b64 	[param0], %rd29;
	.param .b64 param1;
	st.param.b64 	[param1], %rd34;
	.param .b32 retval0;
	call.uni (retval0), 
	vprintf, 
	(
	param0, 
	param1
	);
	ld.param.b32 	%r69, [retval0];
	} // callseq 2
	add.s32 	%r102, %r8, 3;
$L__BB0_8:
	add.s32 	%r71, %r45, -1;
	setp.lt.u32 	%p11, %r71, 3;
	@%p11 bra 	$L__BB0_12;
	add.s32 	%r105, %r100, 1;
	add.s32 	%r104, %r100, %r9;
	add.s32 	%r103, %r102, 1;
$L__BB0_10:
	add.s32 	%r72, %r105, -1;
	add.s32 	%r73, %r103, -1;
	mul.wide.u32 	%rd30, %r104, 4;
	add.s64 	%rd31, %rd1, %rd30;
	ld.global.f32 	%f6, [%rd31];
	mul.wide.u32 	%rd32, %r73, 4;
	add.s64 	%rd33, %rd2, %rd32;
	st.global.f32 	[%rd33], %f6;
	cvta.to.local.u64 	%rd35, %rd34;
	st.local.v2.u32 	[%rd35], {%r1, %r98};
	st.local.v2.u32 	[%rd35+8], {%r72, %r54};
	st.local.u32 	[%rd35+16], %r3;
	cvta.global.u64 	%rd37, %rd36;
	{ // callseq 3, 0
	.param .b64 param0;
	st.param.b64 	[param0], %rd37;
	.param .b64 param1;
	st.param.b64 	[param1], %rd34;
	.param .b32 retval0;
	call.uni (retval0), 
	vprintf, 
	(
	param0, 
	param1
	);
	ld.param.b32 	%r74, [retval0];
	} // callseq 3
	add.s32 	%r76, %r103, 2;
	add.s32 	%r77, %r104, 1;
	mul.wide.u32 	%rd38, %r77, 4;
	add.s64 	%rd39, %rd1, %rd38;
	ld.global.f32 	%f7, [%rd39];
	mul.wide.u32 	%rd40, %r103, 4;
	add.s64 	%rd41, %rd2, %rd40;
	st.global.f32 	[%rd41], %f7;
	st.local.v2.u32 	[%rd35], {%r1, %r98};
	st.local.v2.u32 	[%rd35+8], {%r105, %r54};
	st.local.u32 	[%rd35+16], %r3;
	{ // callseq 4, 0
	.param .b64 param0;
	st.param.b64 	[param0], %rd37;
	.param .b64 param1;
	st.param.b64 	[param1], %rd34;
	.param .b32 retval0;
	call.uni (retval0), 
	vprintf, 
	(
	param0, 
	param1
	);
	ld.param.b32 	%r78, [retval0];
	} // callseq 4
	add.s32 	%r80, %r103, 1;
	add.s32 	%r81, %r104, 2;
	mul.wide.u32 	%rd42, %r81, 4;
	add.s64 	%rd43, %rd1, %rd42;
	ld.global.f32 	%f8, [%rd43];
	mul.wide.u32 	%rd44, %r80, 4;
	add.s64 	%rd45, %rd2, %rd44;
	st.global.f32 	[%rd45], %f8;
	st.local.v2.u32 	[%rd35], {%r1, %r98};
	add.s32 	%r82, %r105, 1;
	st.local.v2.u32 	[%rd35+8], {%r82, %r54};
	st.local.u32 	[%rd35+16], %r3;
	{ // callseq 5, 0
	.param .b64 param0;
	st.param.b64 	[param0], %rd37;
	.param .b64 param1;
	st.param.b64 	[param1], %rd34;
	.param .b32 retval0;
	call.uni (retval0), 
	vprintf, 
	(
	param0, 
	param1
	);
	ld.param.b32 	%r83, [retval0];
	} // callseq 5
	add.s32 	%r85, %r104, 3;
	mul.wide.u32 	%rd46, %r85, 4;
	add.s64 	%rd47, %rd1, %rd46;
	ld.global.f32 	%f9, [%rd47];
	mul.wide.u32 	%rd48, %r76, 4;
	add.s64 	%rd49, %rd2, %rd48;
	st.global.f32 	[%rd49], %f9;
	st.local.v2.u32 	[%rd35], {%r1, %r98};
	add.s32 	%r86, %r105, 2;
	st.local.v2.u32 	[%rd35+8], {%r86, %r54};
	st.local.u32 	[%rd35+16], %r3;
	{ // callseq 6, 0
	.param .b64 param0;
	st.param.b64 	[param0], %rd37;
	.param .b64 param1;
	st.param.b64 	[param1], %rd34;
	.param .b32 retval0;
	call.uni (retval0), 
	vprintf, 
	(
	param0, 
	param1
	);
	ld.param.b32 	%r87, [retval0];
	} // callseq 6
	add.s32 	%r30, %r105, 4;
	add.s32 	%r104, %r104, 4;
	add.s32 	%r103, %r103, 4;
	add.s32 	%r89, %r105, 3;
	setp.ne.s32 	%p12, %r89, %r5;
	mov.u32 	%r105, %r30;
	@%p12 bra 	$L__BB0_10;
	add.s32 	%r102, %r103, -1;
$L__BB0_12:
	add.s32 	%r98, %r98, 1;
	setp.ne.s32 	%p13, %r98, %r4;
	@%p13 bra 	$L__BB0_3;
$L__BB0_13:
	mul.lo.s32 	%r36, %r45, %r44;
	setp.lt.s32 	%p14, %r36, 2;
	@%p14 bra 	$L__BB0_19;
	mov.b32 	%r107, 1;
$L__BB0_15:
	mul.wide.u32 	%rd50, %r107, 4;
	add.s64 	%rd51, %rd2, %rd50;
	ld.global.f32 	%f1, [%rd51];
	mov.u32 	%r108, %r107;
$L__BB0_16:
	add.s32 	%r39, %r108, -1;
	mul.wide.u32 	%rd52, %r39, 4;
	add.s64 	%rd3, %rd2, %rd52;
	ld.global.f32 	%f2, [%rd3];
	setp.leu.f32 	%p15, %f2, %f1;
	mov.u32 	%r109, %r108;
	@%p15 bra 	$L__BB0_18;
	st.global.f32 	[%rd3+4], %f2;
	setp.gt.s32 	%p16, %r108, 1;
	mov.b32 	%r109, 0;
	mov.u32 	%r108, %r39;
	@%p16 bra 	$L__BB0_16;
$L__BB0_18:
	mul.wide.s32 	%rd53, %r109, 4;
	add.s64 	%rd54, %rd2, %rd53;
	st.global.f32 	[%rd54], %f1;
	add.s32 	%r107, %r107, 1;
	setp.ne.s32 	%p17, %r107, %r36;
	@%p17 bra 	$L__BB0_15;
$L__BB0_19:
	shr.u32 	%r92, %r36, 31;
	add.s32 	%r93, %r36, %r92;
	shr.s32 	%r94, %r93, 1;
	mul.wide.s32 	%rd55, %r94, 4;
	add.s64 	%rd56, %rd2, %rd55;
	ld.global.f32 	%f10, [%rd56+4];
	cvt.f64.f32 	%fd1, %f10;
	add.u64 	%rd57, %SP, 0;
	add.u64 	%rd58, %SPL, 0;
	st.local.f64 	[%rd58], %fd1;
	mov.u64 	%rd59, $str$1;
	cvta.global.u64 	%rd60, %rd59;
	{ // callseq 7, 0
	.param .b64 param0;
	st.param.b64 	[param0], %rd60;
	.param .b64 param1;
	st.param.b64 	[param1], %rd57;
	.param .b32 retval0;
	call.uni (retval0), 
	vprintf, 
	(
	param0, 
	param1
	);
	ld.param.b32 	%r95, [retval0];
	} // callseq 7
$L__BB0_20:
	ret;

}


// ===== COMPILED SASS (sm_100) =====

	.target	sm_100

	.elftype	@"ET_EXEC"


//--------------------- .note.nv.tkinfo           --------------------------
	.section	.note.nv.tkinfo,"",@"SHT_NOTE"
	.sectionflags	@"SHF_NOTE_NV_TKINFO"
	.tkinfo
        /*0018*/ 	.word	0x00000002
        /*0030*/ 	.string	""
        /*0030*/ 	.string	"ptxas"
        /*0030*/ 	.string	"Cuda compilation tools, release 13.0, V13.0.88"
        /*0030*/ 	.string	"Build cuda_13.0.r13.0/compiler.36424714_0"
        /*0030*/ 	.string	"-arch sm_100 -m 64 "



//--------------------- .note.nv.cuinfo           --------------------------
	.section	.note.nv.cuinfo,"",@"SHT_NOTE"
	.sectionflags	@"SHF_NOTE_NV_CUINFO"
        /*0018*/ 	.short	0x0002
        /*001a*/ 	.short	0x0064
        /*001c*/ 	.short	0x0082
	.zero		2


//--------------------- .nv.info                  --------------------------
	.section	.nv.info,"",@"SHT_CUDA_INFO"
	.align	4


	//----- nvinfo : EIATTR_REGCOUNT
	.align		4
        /*0000*/ 	.byte	0x04, 0x2f
        /*0002*/ 	.short	(.L_3 - .L_2)
	.align		4
.L_2:
        /*0004*/ 	.word	index@(median_filter)
        /*0008*/ 	.word	0x00000020


	//----- nvinfo : EIATTR_FRAME_SIZE
	.align		4
.L_3:
        /*000c*/ 	.byte	0x04, 0x11
        /*000e*/ 	.short	(.L_5 - .L_4)
	.align		4
.L_4:
        /*0010*/ 	.word	index@(median_filter)
        /*0014*/ 	.word	0x00000018


	//----- nvinfo : EIATTR_MIN_STACK_SIZE
	.align		4
.L_5:
        /*0018*/ 	.byte	0x04, 0x12
        /*001a*/ 	.short	(.L_7 - .L_6)
	.align		4
.L_6:
        /*001c*/ 	.word	index@(median_filter)
        /*0020*/ 	.word	0x00000018
.L_7:


//--------------------- .nv.compat                --------------------------
	.section	.nv.compat,"",@"SHT_CUDA_COMPAT_INFO"
	.align	4
        /*0000*/ 	.byte	0x02, 0x09, 0x00, 0x00, 0x02, 0x02, 0x01, 0x00, 0x02, 0x05, 0x05, 0x00, 0x03, 0x07, 0x01, 0x01
        /*0010*/ 	.byte	0x02, 0x03, 0x00, 0x00, 0x02, 0x06, 0x01, 0x00, 0x04, 0x0b, 0x08, 0x00, 0x09, 0x00, 0x00, 0x00
        /*0020*/ 	.byte	0x00, 0x00, 0x00, 0x00


//--------------------- .nv.info.median_filter    --------------------------
	.section	.nv.info.median_filter,"",@"SHT_CUDA_INFO"
	.sectionflags	@""
	.align	4


	//----- nvinfo : EIATTR_CUDA_API_VERSION
	.align		4
        /*0000*/ 	.byte	0x04, 0x37
        /*0002*/ 	.short	(.L_9 - .L_8)
.L_8:
        /*0004*/ 	.word	0x00000082


	//----- nvinfo : EIATTR_KPARAM_INFO
	.align		4
.L_9:
        /*0008*/ 	.byte	0x04, 0x17
        /*000a*/ 	.short	(.L_11 - .L_10)
.L_10:
        /*000c*/ 	.word	0x00000000
        /*0010*/ 	.short	0x0007
        /*0012*/ 	.short	0x002c
        /*0014*/ 	.byte	0x00, 0xf0, 0x11, 0x00


	//----- nvinfo : EIATTR_KPARAM_INFO
	.align		4
.L_11:
        /*0018*/ 	.byte	0x04, 0x17
        /*001a*/ 	.short	(.L_13 - .L_12)
.L_12:
        /*001c*/ 	.word	0x00000000
        /*0020*/ 	.short	0x0006
        /*0022*/ 	.short	0x0028
        /*0024*/ 	.byte	0x00, 0xf0, 0x11, 0x00


	//----- nvinfo : EIATTR_KPARAM_INFO
	.align		4
.L_13:
        /*0028*/ 	.byte	0x04, 0x17
        /*002a*/ 	.short	(.L_15 - .L_14)
.L_14:
        /*002c*/ 	.word	0x00000000
        /*0030*/ 	.short	0x0005
        /*0032*/ 	.short	0x0020
        /*0034*/ 	.byte	0x00, 0xf5, 0x21, 0x00


	//----- nvinfo : EIATTR_KPARAM_INFO
	.align		4
.L_15:
        /*0038*/ 	.byte	0x04, 0x17
        /*003a*/ 	.short	(.L_17 - .L_16)
.L_16:
        /*003c*/ 	.word	0x00000000
        /*0040*/ 	.short	0x0004
        /*0042*/ 	.short	0x0018
        /*0044*/ 	.byte	0x00, 0xf0, 0x11, 0x00


	//----- nvinfo : EIATTR_KPARAM_INFO
	.align		4
.L_17:
        /*0048*/ 	.byte	0x04, 0x17
        /*004a*/ 	.short	(.L_19 - .L_18)
.L_18:
        /*004c*/ 	.word	0x00000000
        /*0050*/ 	.short	0x0003
        /*0052*/ 	.short	0x0014
        /*0054*/ 	.byte	0x00, 0xf0, 0x11, 0x00


	//----- nvinfo : EIATTR_KPARAM_INFO
	.align		4
.L_19:
        /*0058*/ 	.byte	0x04, 0x17
        /*005a*/ 	.short	(.L_21 - .L_20)
.L_20:
        /*005c*/ 	.word	0x00000000
        /*0060*/ 	.short	0x0002
        /*0062*/ 	.short	0x0010
        /*0064*/ 	.byte	0x00, 0xf0, 0x11, 0x00


	//----- nvinfo : EIATTR_KPARAM_INFO
	.align		4
.L_21:
        /*0068*/ 	.byte	0x04, 0x17
        /*006a*/ 	.short	(.L_23 - .L_22)
.L_22:
        /*006c*/ 	.word	0x00000000
        /*0070*/ 	.short	0x0001
        /*0072*/ 	.short	0x0008
        /*0074*/ 	.byte	0x00, 0xf5, 0x21, 0x00


	//----- nvinfo : EIATTR_KPARAM_INFO
	.align		4
.L_23:
        /*0078*/ 	.byte	0x04, 0x17
        /*007a*/ 	.short	(.L_25 - .L_24)
.L_24:
        /*007c*/ 	.word	0x00000000
        /*0080*/ 	.short	0x0000
        /*0082*/ 	.short	0x0000
        /*0084*/ 	.byte	0x00, 0xf5, 0x21, 0x00


	//----- nvinfo : EIATTR_SPARSE_MMA_MASK
	.align		4
.L_25:
        /*0088*/ 	.byte	0x03, 0x50
        /*008a*/ 	.short	0x0000


	//----- nvinfo : EIATTR_MAXREG_COUNT
	.align		4
        /*008c*/ 	.byte	0x03, 0x1b
        /*008e*/ 	.short	0x00ff


	//----- nvinfo : EIATTR_EXTERNS
	.align		4
        /*0090*/ 	.byte	0x04, 0x0f
        /*0092*/ 	.short	(.L_27 - .L_26)


	//   ....[0]....
	.align		4
.L_26:
        /*0094*/ 	.word	index@(vprintf)


	//----- nvinfo : EIATTR_MERCURY_ISA_VERSION
	.align		4
.L_27:
        /*0098*/ 	.byte	0x03, 0x5f
        /*009a*/ 	.short	0x0101


	//----- nvinfo : EIATTR_VRC_CTA_INIT_COUNT
	.align		4
        /*009c*/ 	.byte	0x02, 0x4a
	.zero		1
	.zero		1


	//----- nvinfo : EIATTR_SYSCALL_OFFSETS
	.align		4
        /*00a0*/ 	.byte	0x04, 0x46
        /*00a2*/ 	.short	(.L_29 - .L_28)


	//   ....[0]....
.L_28:
        /*00a4*/ 	.word	0x00000450


	//   ....[1]....
        /*00a8*/ 	.word	0x00000680


	//   ....[2]....
        /*00ac*/ 	.word	0x00000850


	//   ....[3]....
        /*00b0*/ 	.word	0x00000a80


	//   ....[4]....
        /*00b4*/ 	.word	0x00000bc0


	//   ....[5]....
        /*00b8*/ 	.word	0x00000d10


	//   ....[6]....
        /*00bc*/ 	.word	0x00000e60


	//   ....[7]....
        /*00c0*/ 	.word	0x00001220


	//----- nvinfo : EIATTR_EXIT_INSTR_OFFSETS
	.align		4
.L_29:
        /*00c4*/ 	.byte	0x04, 0x1c
        /*00c6*/ 	.short	(.L_31 - .L_30)


	//   ....[0]....
.L_30:
        /*00c8*/ 	.word	0x00000170


	//   ....[1]....
        /*00cc*/ 	.word	0x00001230


	//----- nvinfo : EIATTR_CRS_STACK_SIZE
	.align		4
.L_31:
        /*00d0*/ 	.byte	0x04, 0x1e
        /*00d2*/ 	.short	(.L_33 - .L_32)
.L_32:
        /*00d4*/ 	.word	0x00000000


	//----- nvinfo : EIATTR_CBANK_PARAM_SIZE
	.align		4
.L_33:
        /*00d8*/ 	.byte	0x03, 0x19
        /*00da*/ 	.short	0x0030


	//----- nvinfo : EIATTR_PARAM_CBANK
	.align		4
        /*00dc*/ 	.byte	0x04, 0x0a
        /*00de*/ 	.short	(.L_35 - .L_34)
	.align		4
.L_34:
        /*00e0*/ 	.word	index@(.nv.constant0.median_filter)
        /*00e4*/ 	.short	0x0380
        /*00e6*/ 	.short	0x0030


	//----- nvinfo : EIATTR_SW_WAR
	.align		4
.L_35:
        /*00e8*/ 	.byte	0x04, 0x36
        /*00ea*/ 	.short	(.L_37 - .L_36)
.L_36:
        /*00ec*/ 	.word	0x00000008
.L_37:


//--------------------- .nv.callgraph             --------------------------
	.section	.nv.callgraph,"",@"SHT_CUDA_CALLGRAPH"
	.align	4
	.sectionentsize	8
	.align		4
        /*0000*/ 	.word	0x00000000
	.align		4
        /*0004*/ 	.word	0xffffffff
	.align		4
        /*0008*/ 	.word	index@(median_filter)
	.align		4
        /*000c*/ 	.word	index@(vprintf)
	.align		4
        /*0010*/ 	.word	0x00000000
	.align		4
        /*0014*/ 	.word	0xfffffffe
	.align		4
        /*0018*/ 	.word	0x00000000
	.align		4
        /*001c*/ 	.word	0xfffffffd
	.align		4
        /*0020*/ 	.word	0x00000000
	.align		4
        /*0024*/ 	.word	0xfffffffc


//--------------------- .nv.constant4             --------------------------
	.section	.nv.constant4,"a",@progbits
	.align	8
	.align		8
.nv.constant4:
        /*0000*/ 	.dword	vprintf
	.align		8
        /*0008*/ 	.dword	$str
	.align		8
        /*0010*/ 	.dword	$str$1


//--------------------- .text.median_filter       --------------------------
	.section	.text.median_filter,"ax",@progbits
	.align	128
        .global         median_filter
        .type           median_filter,@function
        .size           median_filter,(.L_x_22 - median_filter)
        .other          median_filter,@"STO_CUDA_ENTRY STV_DEFAULT"
median_filter:
.text.median_filter:
[----:B------:R-:W0:Y:S01]  /*0000*/  LDC R1, c[0x0][0x37c] ;  /* 0x0000df00ff017b82 */ /* 0x000e220000000800 */
[----:B------:R-:W1:Y:S01]  /*0010*/  S2R R0, SR_TID.Y ;  /* 0x0000000000007919 */ /* 0x000e620000002200 */
[----:B------:R-:W2:Y:S06]  /*0020*/  LDCU UR5, c[0x0][0x2fc] ;  /* 0x00005f80ff0577ac */ /* 0x000eac0008000800 */
[----:B------:R-:W3:Y:S01]  /*0030*/  LDC R16, c[0x0][0x360] ;  /* 0x0000d800ff107b82 */ /* 0x000ee20000000800 */
[----:B0-----:R-:W-:Y:S01]  /*0040*/  VIADD R1, R1, 0xffffffe8 ;  /* 0xffffffe801017836 */ /* 0x001fe20000000000 */
[----:B------:R-:W3:Y:S01]  /*0050*/  S2R R3, SR_TID.X ;  /* 0x0000000000037919 */ /* 0x000ee20000002100 */
[----:B------:R-:W0:Y:S01]  /*0060*/  LDCU.64 UR10, c[0x0][0x390] ;  /* 0x00007200ff0a77ac */ /* 0x000e220008000a00 */
[----:B------:R-:W4:Y:S01]  /*0070*/  S2R R5, SR_TID.Z ;  /* 0x0000000000057919 */ /* 0x000f220000002300 */
[----:B------:R-:W5:Y:S03]  /*0080*/  LDCU UR9, c[0x0][0x398] ;  /* 0x00007300ff0977ac */ /* 0x000f660008000800 */
[----:B------:R-:W1:Y:S01]  /*0090*/  S2UR UR7, SR_CTAID.Y ;  /* 0x00000000000779c3 */ /* 0x000e620000002600 */
[----:B------:R-:W2:Y:S07]  /*00a0*/  LDCU UR4, c[0x0][0x2f8] ;  /* 0x00005f00ff0477ac */ /* 0x000eae0008000800 */
[----:B------:R-:W1:Y:S08]  /*00b0*/  LDC R19, c[0x0][0x364] ;  /* 0x0000d900ff137b82 */ /* 0x000e700000000800 */
[----:B------:R-:W3:Y:S01]  /*00c0*/  S2UR UR6, SR_CTAID.X ;  /* 0x00000000000679c3 */ /* 0x000ee20000002500 */
[----:B--2---:R-:W-:-:S07]  /*00d0*/  IADD3 R23, P1, PT, R1, UR4, RZ ;  /* 0x0000000401177c10 */ /* 0x004fce000ff3e0ff */
[----:B------:R-:W4:Y:S01]  /*00e0*/  S2UR UR8, SR_CTAID.Z ;  /* 0x00000000000879c3 */ /* 0x000f220000002700 */
[----:B------:R-:W-:-:S07]  /*00f0*/  IMAD.X R22, RZ, RZ, UR5, P1 ;  /* 0x00000005ff167e24 */ /* 0x000fce00088e06ff */
[----:B------:R-:W4:Y:S01]  /*0100*/  LDC R18, c[0x0][0x368] ;  /* 0x0000da00ff127b82 */ /* 0x000f220000000800 */
[----:B-1----:R-:W-:-:S05]  /*0110*/  IMAD R19, R19, UR7, R0 ;  /* 0x0000000713137c24 */ /* 0x002fca000f8e0200 */
[----:B0-----:R-:W-:Y:S01]  /*0120*/  ISETP.GE.U32.AND P0, PT, R19, UR11, PT ;  /* 0x0000000b13007c0c */ /* 0x001fe2000bf06070 */
[----:B---3--:R-:W-:-:S05]  /*0130*/  IMAD R16, R16, UR6, R3 ;  /* 0x0000000610107c24 */ /* 0x008fca000f8e0203 */
[----:B------:R-:W-:Y:S01]  /*0140*/  ISETP.GE.U32.OR P0, PT, R16, UR10, P0 ;  /* 0x0000000a10007c0c */ /* 0x000fe20008706470 */
[----:B----4-:R-:W-:-:S05]  /*0150*/  IMAD R18, R18, UR8, R5 ;  /* 0x0000000812127c24 */ /* 0x010fca000f8e0205 */
[----:B-----5:R-:W-:-:S13]  /*0160*/  ISETP.GE.U32.OR P0, PT, R18, UR9, P0 ;  /* 0x0000000912007c0c */ /* 0x020fda0008706470 */
[----:B------:R-:W-:Y:S05]  /*0170*/  @P0 EXIT ;  /* 0x000000000000094d */ /* 0x000fea0003800000 */
[----:B------:R-:W0:Y:S01]  /*0180*/  LDCU UR4, c[0x0][0x3a8] ;  /* 0x00007500ff0477ac */ /* 0x000e220008000800 */
[----:B------:R-:W-:Y:S01]  /*0190*/  BSSY.RECONVERGENT B8, `(.L_x_0) ;  /* 0x00000dc000087945 */ /* 0x000fe20003800200 */
[----:B------:R-:W1:Y:S01]  /*01a0*/  LDCU.64 UR36, c[0x0][0x358] ;  /* 0x00006b00ff2477ac */ /* 0x000e620008000a00 */
[----:B0-----:R-:W-:-:S04]  /*01b0*/  IADD3 R0, PT, PT, R19, UR4, RZ ;  /* 0x0000000413007c10 */ /* 0x001fc8000fffe0ff */
[----:B------:R-:W-:-:S13]  /*01c0*/  ISETP.GE.U32.AND P0, PT, R19, R0, PT ;  /* 0x000000001300720c */ /* 0x000fda0003f06070 */
[----:B-1----:R-:W-:Y:S05]  /*01d0*/  @P0 BRA `(.L_x_1) ;  /* 0x0000000c005c0947 */ /* 0x002fea0003800000 */
[----:B------:R-:W0:Y:S01]  /*01e0*/  LDCU UR4, c[0x0][0x3ac] ;  /* 0x00007580ff0477ac */ /* 0x000e220008000800 */
[----:B------:R-:W-:Y:S02]  /*01f0*/  IMAD.MOV.U32 R26, RZ, RZ, RZ ;  /* 0x000000ffff1a7224 */ /* 0x000fe400078e00ff */
[----:B------:R-:W-:Y:S01]  /*0200*/  IMAD.MOV.U32 R17, RZ, RZ, R19 ;  /* 0x000000ffff117224 */ /* 0x000fe200078e0013 */
[----:B0-----:R-:W-:-:S07]  /*0210*/  IADD3 R27, PT, PT, R18, UR4, RZ ;  /* 0x00000004121b7c10 */ /* 0x001fce000fffe0ff */
.L_x_14:
[----:B------:R-:W-:Y:S01]  /*0220*/  ISETP.GE.U32.AND P0, PT, R18, R27, PT ;  /* 0x0000001b1200720c */ /* 0x000fe20003f06070 */
[----:B------:R-:W-:-:S12]  /*0230*/  BSSY.RECONVERGENT B7, `(.L_x_2) ;  /* 0x00000cc000077945 */ /* 0x000fd80003800200 */
[----:B------:R-:W-:Y:S05]  /*0240*/  @P0 BRA `(.L_x_3) ;  /* 0x0000000c00280947 */ /* 0x000fea0003800000 */
[----:B------:R-:W0:Y:S01]  /*0250*/  LDC R2, c[0x0][0x3ac] ;  /* 0x0000eb00ff027b82 */ /* 0x000e220000000800 */
[----:B------:R-:W1:Y:S01]  /*0260*/  LDCU UR4, c[0x0][0x398] ;  /* 0x00007300ff0477ac */ /* 0x000e620008000800 */
[----:B------:R-:W-:Y:S02]  /*0270*/  IMAD.MOV.U32 R25, RZ, RZ, R18 ;  /* 0x000000ffff197224 */ /* 0x000fe400078e0012 */
[----:B-1----:R-:W-:Y:S01]  /*0280*/  IMAD R3, R16, UR4, R17 ;  /* 0x0000000410037c24 */ /* 0x002fe2000f8e0211 */
[----:B0-----:R-:W-:-:S04]  /*0290*/  LOP3.LUT R2, R2, 0x3, RZ, 0xc0, !PT ;  /* 0x0000000302027812 */ /* 0x001fc800078ec0ff */
[----:B------:R-:W-:-:S13]  /*02a0*/  ISETP.NE.AND P0, PT, R2, RZ, PT ;  /* 0x000000ff0200720c */ /* 0x000fda0003f05270 */
[----:B------:R-:W-:Y:S05]  /*02b0*/  @!P0 BRA `(.L_x_4) ;  /* 0x00000004006c8947 */ /* 0x000fea0003800000 */
[----:B------:R-:W0:Y:S01]  /*02c0*/  LDC.64 R4, c[0x0][0x388] ;  /* 0x0000e200ff047b82 */ /* 0x000e220000000a00 */
[----:B------:R-:W1:Y:S07]  /*02d0*/  LDCU UR4, c[0x0][0x394] ;  /* 0x00007280ff0477ac */ /* 0x000e6e0008000800 */
[----:B------:R-:W2:Y:S01]  /*02e0*/  LDC.64 R10, c[0x0][0x3a0] ;  /* 0x0000e800ff0a7b82 */ /* 0x000ea20000000a00 */
[----:B-1----:R-:W-:-:S04]  /*02f0*/  IMAD R3, R3, UR4, R18 ;  /* 0x0000000403037c24 */ /* 0x002fc8000f8e0212 */
[----:B0-----:R-:W-:-:S05]  /*0300*/  IMAD.WIDE.U32 R4, R3, 0x4, R4 ;  /* 0x0000000403047825 */ /* 0x001fca00078e0004 */
[----:B------:R0:W3:Y:S01]  /*0310*/  LDG.E R0, desc[UR36][R4.64] ;  /* 0x0000002404007981 */ /* 0x0000e2000c1e1900 */
[----:B------:R-:W1:Y:S01]  /*0320*/  LDCU UR4, c[0x0][0x2f8] ;  /* 0x00005f00ff0477ac */ /* 0x000e620008000800 */
[----:B------:R-:W-:Y:S01]  /*0330*/  MOV R8, 0x0 ;  /* 0x0000000000087802 */ /* 0x000fe20000000f00 */
[----:B--2---:R-:W-:Y:S01]  /*0340*/  IMAD.WIDE.U32 R10, R26, 0x4, R10 ;  /* 0x000000041a0a7825 */ /* 0x004fe200078e000a */
[----:B------:R-:W-:Y:S02]  /*0350*/  ISETP.NE.AND P0, PT, R2, 0x1, PT ;  /* 0x000000010200780c */ /* 0x000fe40003f05270 */
[----:B------:R-:W-:Y:S01]  /*0360*/  IADD3 R25, PT, PT, R18, 0x1, RZ ;  /* 0x0000000112197810 */ /* 0x000fe20007ffe0ff */
[----:B------:R-:W-:Y:S01]  /*0370*/  IMAD.MOV.U32 R28, RZ, RZ, R26 ;  /* 0x000000ffff1c7224 */ /* 0x000fe200078e001a */
[----:B------:R-:W2:Y:S01]  /*0380*/  LDC.64 R8, c[0x4][R8] ;  /* 0x0100000008087b82 */ /* 0x000ea20000000a00 */
[----:B------:R-:W-:Y:S01]  /*0390*/  IMAD.MOV.U32 R6, RZ, RZ, R23 ;  /* 0x000000ffff067224 */ /* 0x000fe200078e0017 */
[----:B------:R-:W-:Y:S01]  /*03a0*/  MOV R7, R22 ;  /* 0x0000001600077202 */ /* 0x000fe20000000f00 */
[----:B-1----:R-:W-:Y:S01]  /*03b0*/  VIADD R3, R23, -UR4 ;  /* 0x8000000417037c36 */ /* 0x002fe20008000000 */
[----:B------:R-:W0:Y:S04]  /*03c0*/  LDCU.64 UR4, c[0x4][0x8] ;  /* 0x01000100ff0477ac */ /* 0x000e280008000a00 */
[----:B------:R-:W-:Y:S04]  /*03d0*/  STL.64 [R3], R16 ;  /* 0x0000001003007387 */ /* 0x000fe80000100a00 */
[----:B------:R-:W-:Y:S04]  /*03e0*/  STL.64 [R3+0x8], R18 ;  /* 0x0000081203007387 */ /* 0x000fe80000100a00 */
[----:B------:R-:W-:Y:S01]  /*03f0*/  STL [R3+0x10], R18 ;  /* 0x0000101203007387 */ /* 0x000fe20000100800 */
[----:B0-----:R-:W-:Y:S01]  /*0400*/  MOV R4, UR4 ;  /* 0x0000000400047c02 */ /* 0x001fe20008000f00 */
[----:B------:R-:W-:-:S02]  /*0410*/  IMAD.U32 R5, RZ, RZ, UR5 ;  /* 0x00000005ff057e24 */ /* 0x000fc4000f8e00ff */
[----:B---3--:R0:W-:Y:S02]  /*0420*/  STG.E desc[UR36][R10.64], R0 ;  /* 0x000000000a007986 */ /* 0x0081e4000c101924 */
[----:B0-2---:R-:W-:-:S07]  /*0430*/  P2R R0, PR, RZ, 0x1 ;  /* 0x00000001ff007803 */ /* 0x005fce0000000000 */
[----:B------:R-:W-:-:S07]  /*0440*/  LEPC R20, `(.L_x_5) ;  /* 0x000000001014794e */ /* 0x000fce0000000000 */
[----:B------:R-:W-:Y:S05]  /*0450*/  CALL.ABS.NOINC R8 ;  /* 0x0000000008007343 */ /* 0x000fea0003c00000 */
.L_x_5:
[----:B------:R-:W-:Y:S01]  /*0460*/  ISETP.NE.AND P6, PT, R2, 0x1, PT ;  /* 0x000000010200780c */ /* 0x000fe20003fc5270 */
[----:B------:R-:W-:-:S12]  /*0470*/  VIADD R26, R26, 0x1 ;  /* 0x000000011a1a7836 */ /* 0x000fd80000000000 */
[----:B------:R-:W-:Y:S05]  /*0480*/  @!P6 BRA `(.L_x_4) ;  /* 0x0000000000f8e947 */ /* 0x000fea0003800000 */
[----:B------:R-:W0:Y:S01]  /*0490*/  LDC R24, c[0x0][0x398] ;  /* 0x0000e600ff187b82 */ /* 0x000e220000000800 */
[----:B------:R-:W1:Y:S07]  /*04a0*/  LDCU UR4, c[0x0][0x394] ;  /* 0x00007280ff0477ac */ /* 0x000e6e0008000800 */
[----:B------:R-:W2:Y:S08]  /*04b0*/  LDC.64 R4, c[0x0][0x388] ;  /* 0x0000e200ff047b82 */ /* 0x000eb00000000a00 */
[----:B------:R-:W3:Y:S01]  /*04c0*/  LDC.64 R10, c[0x0][0x3a0] ;  /* 0x0000e800ff0a7b82 */ /* 0x000ee20000000a00 */
[----:B0-----:R-:W-:-:S07]  /*04d0*/  IMAD R3, R16, R24, R17 ;  /* 0x0000001810037224 */ /* 0x001fce00078e0211 */
[----:B------:R-:W0:Y:S01]  /*04e0*/  LDC R12, c[0x0][0x3ac] ;  /* 0x0000eb00ff0c7b82 */ /* 0x000e220000000800 */
[----:B-1----:R-:W-:-:S05]  /*04f0*/  IMAD R3, R3, UR4, R18 ;  /* 0x0000000403037c24 */ /* 0x002fca000f8e0212 */
[----:B------:R-:W-:-:S05]  /*0500*/  IADD3 R3, PT, PT, R3, 0x1, RZ ;  /* 0x0000000103037810 */ /* 0x000fca0007ffe0ff */
[----:B--2---:R-:W-:-:S05]  /*0510*/  IMAD.WIDE.U32 R4, R3, 0x4, R4 ;  /* 0x0000000403047825 */ /* 0x004fca00078e0004 */
[----:B------:R1:W2:Y:S01]  /*0520*/  LDG.E R0, desc[UR36][R4.64] ;  /* 0x0000002404007981 */ /* 0x0002a2000c1e1900 */
[----:B------:R-:W4:Y:S01]  /*0530*/  LDCU UR4, c[0x0][0x2f8] ;  /* 0x00005f00ff0477ac */ /* 0x000f220008000800 */
[----:B------:R-:W-:Y:S01]  /*0540*/  MOV R2, 0x0 ;  /* 0x0000000000027802 */ /* 0x000fe20000000f00 */
[----:B---3--:R-:W-:Y:S01]  /*0550*/  IMAD.WIDE.U32 R10, R26, 0x4, R10 ;  /* 0x000000041a0a7825 */ /* 0x008fe200078e000a */
[----:B------:R-:W-:Y:S02]  /*0560*/  MOV R7, R19 ;  /* 0x0000001300077202 */ /* 0x000fe40000000f00 */
[----:B------:R3:W1:Y:S01]  /*0570*/  LDC.64 R8, c[0x4][R2] ;  /* 0x0100000002087b82 */ /* 0x0006620000000a00 */
[----:B0-----:R-:W-:Y:S01]  /*0580*/  LOP3.LUT R26, R12, 0x3, RZ, 0xc0, !PT ;  /* 0x000000030c1a7812 */ /* 0x001fe200078ec0ff */
[C---:B------:R-:W-:Y:S01]  /*0590*/  VIADD R6, R18.reuse, 0x1 ;  /* 0x0000000112067836 */ /* 0x040fe20000000000 */
[----:B------:R-:W-:Y:S02]  /*05a0*/  IADD3 R25, PT, PT, R18, 0x2, RZ ;  /* 0x0000000212197810 */ /* 0x000fe40007ffe0ff */
[----:B------:R-:W-:Y:S01]  /*05b0*/  ISETP.NE.AND P0, PT, R26, 0x2, PT ;  /* 0x000000021a00780c */ /* 0x000fe20003f05270 */
[----:B----4-:R-:W-:Y:S01]  /*05c0*/  VIADD R3, R23, -UR4 ;  /* 0x8000000417037c36 */ /* 0x010fe20008000000 */
[----:B------:R-:W1:Y:S04]  /*05d0*/  LDCU.64 UR4, c[0x4][0x8] ;  /* 0x01000100ff0477ac */ /* 0x000e680008000a00 */
[----:B------:R-:W-:Y:S04]  /*05e0*/  STL.64 [R3], R16 ;  /* 0x0000001003007387 */ /* 0x000fe80000100a00 */
[----:B------:R-:W-:Y:S04]  /*05f0*/  STL [R3+0x10], R18 ;  /* 0x0000101203007387 */ /* 0x000fe80000100800 */
[----:B------:R0:W-:Y:S01]  /*0600*/  STL.64 [R3+0x8], R6 ;  /* 0x0000080603007387 */ /* 0x0001e20000100a00 */
[----:B-1----:R-:W-:Y:S01]  /*0610*/  MOV R4, UR4 ;  /* 0x0000000400047c02 */ /* 0x002fe20008000f00 */
[----:B------:R-:W-:-:S02]  /*0620*/  IMAD.U32 R5, RZ, RZ, UR5 ;  /* 0x00000005ff057e24 */ /* 0x000fc4000f8e00ff */
[----:B0-----:R-:W-:Y:S01]  /*0630*/  IMAD.MOV.U32 R6, RZ, RZ, R23 ;  /* 0x000000ffff067224 */ /* 0x001fe200078e0017 */
[----:B------:R-:W-:Y:S01]  /*0640*/  MOV R7, R22 ;  /* 0x0000001600077202 */ /* 0x000fe20000000f00 */
[----:B--2---:R0:W-:Y:S02]  /*0650*/  STG.E desc[UR36][R10.64], R0 ;  /* 0x000000000a007986 */ /* 0x0041e4000c101924 */
[----:B0--3--:R-:W-:-:S07]  /*0660*/  P2R R0, PR, RZ, 0x1 ;  /* 0x00000001ff007803 */ /* 0x009fce0000000000 */
[----:B------:R-:W-:-:S07]  /*0670*/  LEPC R20, `(.L_x_6) ;  /* 0x000000001014794e */ /* 0x000fce0000000000 */
[----:B------:R-:W-:Y:S05]  /*0680*/  CALL.ABS.NOINC R8 ;  /* 0x0000000008007343 */ /* 0x000fea0003c00000 */
.L_x_6:
[----:B------:R-:W-:Y:S01]  /*0690*/  ISETP.NE.AND P6, PT, R26, 0x2, PT ;  /* 0x000000021a00780c */ /* 0x000fe20003fc5270 */
[----:B------:R-:W-:-:S12]  /*06a0*/  VIADD R26, R28, 0x2 ;  /* 0x000000021c1a7836 */ /* 0x000fd80000000000 */
[----:B------:R-:W-:Y:S05]  /*06b0*/  @!P6 BRA `(.L_x_4) ;  /* 0x00000000006ce947 */ /* 0x000fea0003800000 */
[----:B------:R-:W0:Y:S01]  /*06c0*/  LDCU UR4, c[0x0][0x394] ;  /* 0x00007280ff0477ac */ /* 0x000e220008000800 */
[----:B------:R-:W1:Y:S01]  /*06d0*/  LDC.64 R4, c[0x0][0x388] ;  /* 0x0000e200ff047b82 */ /* 0x000e620000000a00 */
[----:B------:R-:W-:-:S07]  /*06e0*/  IMAD R3, R16, R24, R17 ;  /* 0x0000001810037224 */ /* 0x000fce00078e0211 */
[----:B------:R-:W2:Y:S01]  /*06f0*/  LDC.64 R8, c[0x0][0x3a0] ;  /* 0x0000e800ff087b82 */ /* 0x000ea20000000a00 */
[----:B0-----:R-:W-:-:S05]  /*0700*/  IMAD R3, R3, UR4, R18 ;  /* 0x0000000403037c24 */ /* 0x001fca000f8e0212 */
[----:B------:R-:W-:-:S05]  /*0710*/  IADD3 R3, PT, PT, R3, 0x2, RZ ;  /* 0x0000000203037810 */ /* 0x000fca0007ffe0ff */
[----:B-1----:R-:W-:-:S05]  /*0720*/  IMAD.WIDE.U32 R4, R3, 0x4, R4 ;  /* 0x0000000403047825 */ /* 0x002fca00078e0004 */
[----:B------:R0:W3:Y:S01]  /*0730*/  LDG.E R0, desc[UR36][R4.64] ;  /* 0x0000002404007981 */ /* 0x0000e2000c1e1900 */
[----:B------:R-:W1:Y:S01]  /*0740*/  LDCU UR4, c[0x0][0x2f8] ;  /* 0x00005f00ff0477ac */ /* 0x000e620008000800 */
[----:B------:R-:W-:Y:S01]  /*0750*/  VIADD R12, R18, 0x2 ;  /* 0x00000002120c7836 */ /* 0x000fe20000000000 */
[----:B------:R-:W-:Y:S01]  /*0760*/  MOV R13, R19 ;  /* 0x00000013000d7202 */ /* 0x000fe20000000f00 */
[----:B--2---:R-:W-:Y:S01]  /*0770*/  IMAD.WIDE.U32 R8, R26, 0x4, R8 ;  /* 0x000000041a087825 */ /* 0x004fe200078e0008 */
[----:B------:R-:W2:Y:S01]  /*0780*/  LDC.64 R2, c[0x4][R2] ;  /* 0x0100000002027b82 */ /* 0x000ea20000000a00 */
[----:B------:R-:W-:Y:S02]  /*0790*/  IADD3 R25, PT, PT, R18, 0x3, RZ ;  /* 0x0000000312197810 */ /* 0x000fe40007ffe0ff */
[----:B------:R-:W-:Y:S01]  /*07a0*/  IMAD.MOV.U32 R6, RZ, RZ, R23 ;  /* 0x000000ffff067224 */ /* 0x000fe200078e0017 */
[----:B------:R-:W-:Y:S01]  /*07b0*/  MOV R7, R22 ;  /* 0x0000001600077202 */ /* 0x000fe20000000f00 */
[----:B-1----:R-:W-:Y:S01]  /*07c0*/  VIADD R11, R23, -UR4 ;  /* 0x80000004170b7c36 */ /* 0x002fe20008000000 */
[----:B------:R-:W0:Y:S04]  /*07d0*/  LDCU.64 UR4, c[0x4][0x8] ;  /* 0x01000100ff0477ac */ /* 0x000e280008000a00 */
[----:B------:R1:W-:Y:S04]  /*07e0*/  STL.64 [R11+0x8], R12 ;  /* 0x0000080c0b007387 */ /* 0x0003e80000100a00 */
[----:B------:R1:W-:Y:S04]  /*07f0*/  STL.64 [R11], R16 ;  /* 0x000000100b007387 */ /* 0x0003e80000100a00 */
[----:B------:R1:W-:Y:S01]  /*0800*/  STL [R11+0x10], R18 ;  /* 0x000010120b007387 */ /* 0x0003e20000100800 */
[----:B0-----:R-:W-:Y:S01]  /*0810*/  MOV R4, UR4 ;  /* 0x0000000400047c02 */ /* 0x001fe20008000f00 */
[----:B------:R-:W-:-:S02]  /*0820*/  IMAD.U32 R5, RZ, RZ, UR5 ;  /* 0x00000005ff057e24 */ /* 0x000fc4000f8e00ff */
[----:B--23--:R1:W-:Y:S05]  /*0830*/  STG.E desc[UR36][R8.64], R0 ;  /* 0x0000000008007986 */ /* 0x00c3ea000c101924 */
[----:B------:R-:W-:-:S07]  /*0840*/  LEPC R20, `(.L_x_7) ;  /* 0x000000001014794e */ /* 0x000fce0000000000 */
[----:B-1----:R-:W-:Y:S05]  /*0850*/  CALL.ABS.NOINC R2 ;  /* 0x0000000002007343 */ /* 0x002fea0003c00000 */
.L_x_7:
[----:B------:R-:W-:-:S07]  /*0860*/  VIADD R26, R28, 0x3 ;  /* 0x000000031c1a7836 */ /* 0x000fce0000000000 */
.L_x_4:
[----:B------:R-:W0:Y:S02]  /*0870*/  LDCU UR4, c[0x0][0x3ac] ;  /* 0x00007580ff0477ac */ /* 0x000e240008000800 */
[----:B0-----:R-:W-:-:S04]  /*0880*/  UIADD3 UR4, UPT, UPT, UR4, -0x1, URZ ;  /* 0xffffffff04047890 */ /* 0x001fc8000fffe0ff */
[----:B------:R-:W-:-:S09]  /*0890*/  UISETP.GE.U32.AND UP0, UPT, UR4, 0x3, UPT ;  /* 0x000000030400788c */ /* 0x000fd2000bf06070 */
[----:B------:R-:W-:Y:S05]  /*08a0*/  BRA.U !UP0, `(.L_x_3) ;  /* 0x0000000508907547 */ /* 0x000fea000b800000 */
[----:B------:R-:W0:Y:S01]  /*08b0*/  LDCU UR5, c[0x0][0x398] ;  /* 0x00007300ff0577ac */ /* 0x000e220008000800 */
[----:B------:R-:W-:Y:S01]  /*08c0*/  BSSY.RECONVERGENT B6, `(.L_x_8) ;  /* 0x0000061000067945 */ /* 0x000fe20003800200 */
[----:B------:R-:W-:Y:S01]  /*08d0*/  IADD3 R24, PT, PT, R26, 0x1, RZ ;  /* 0x000000011a187810 */ /* 0x000fe20007ffe0ff */
[----:B------:R-:W-:Y:S01]  /*08e0*/  VIADD R2, R25, 0x1 ;  /* 0x0000000119027836 */ /* 0x000fe20000000000 */
[----:B------:R-:W1:Y:S01]  /*08f0*/  LDCU UR4, c[0x0][0x394] ;  /* 0x00007280ff0477ac */ /* 0x000e620008000800 */
[----:B0-----:R-:W-:-:S04]  /*0900*/  IMAD R0, R16, UR5, R17 ;  /* 0x0000000510007c24 */ /* 0x001fc8000f8e0211 */
[----:B-1----:R-:W-:-:S07]  /*0910*/  IMAD R26, R0, UR4, R25 ;  /* 0x00000004001a7c24 */ /* 0x002fce000f8e0219 */
.L_x_13:
[----:B------:R-:W0:Y:S08]  /*0920*/  LDC.64 R4, c[0x0][0x388] ;  /* 0x0000e200ff047b82 */ /* 0x000e300000000a00 */
[----:B------:R-:W1:Y:S01]  /*0930*/  LDC.64 R12, c[0x0][0x3a0] ;  /* 0x0000e800ff0c7b82 */ /* 0x000e620000000a00 */
[----:B0-----:R-:W-:-:S05]  /*0940*/  IMAD.WIDE.U32 R4, R26, 0x4, R4 ;  /* 0x000000041a047825 */ /* 0x001fca00078e0004 */
[----:B------:R0:W2:Y:S01]  /*0950*/  LDG.E R0, desc[UR36][R4.64] ;  /* 0x0000002404007981 */ /* 0x0000a2000c1e1900 */
[----:B------:R-:W3:Y:S01]  /*0960*/  LDCU UR4, c[0x0][0x2f8] ;  /* 0x00005f00ff0477ac */ /* 0x000ee20008000800 */
[----:B------:R-:W-:Y:S01]  /*0970*/  IADD3 R3, PT, PT, R24, -0x1, RZ ;  /* 0xffffffff18037810 */ /* 0x000fe20007ffe0ff */
[----:B------:R-:W-:Y:S01]  /*0980*/  VIADD R10, R2, 0xffffffff ;  /* 0xffffffff020a7836 */ /* 0x000fe20000000000 */
[----:B------:R-:W-:Y:S01]  /*0990*/  MOV R8, 0x0 ;  /* 0x0000000000087802 */ /* 0x000fe20000000f00 */
[----:B------:R-:W-:Y:S01]  /*09a0*/  IMAD.MOV.U32 R7, RZ, RZ, R22 ;  /* 0x000000ffff077224 */ /* 0x000fe200078e0016 */
[----:B------:R-:W-:Y:S01]  /*09b0*/  MOV R11, R19 ;  /* 0x00000013000b7202 */ /* 0x000fe20000000f00 */
[----:B-1----:R-:W-:Y:S01]  /*09c0*/  IMAD.WIDE.U32 R12, R3, 0x4, R12 ;  /* 0x00000004030c7825 */ /* 0x002fe200078e000c */
[----:B------:R-:W-:Y:S02]  /*09d0*/  MOV R6, R23 ;  /* 0x0000001700067202 */ /* 0x000fe40000000f00 */
[----:B------:R-:W1:Y:S01]  /*09e0*/  LDC.64 R8, c[0x4][R8] ;  /* 0x0100000008087b82 */ /* 0x000e620000000a00 */
[----:B---3--:R-:W-:Y:S01]  /*09f0*/  VIADD R25, R23, -UR4 ;  /* 0x8000000417197c36 */ /* 0x008fe20008000000 */
[----:B------:R-:W0:Y:S04]  /*0a00*/  LDCU.64 UR4, c[0x4][0x8] ;  /* 0x01000100ff0477ac */ /* 0x000e280008000a00 */
[----:B------:R3:W-:Y:S04]  /*0a10*/  STL.64 [R25+0x8], R10 ;  /* 0x0000080a19007387 */ /* 0x0007e80000100a00 */
[----:B------:R3:W-:Y:S04]  /*0a20*/  STL.64 [R25], R16 ;  /* 0x0000001019007387 */ /* 0x0007e80000100a00 */
[----:B------:R3:W-:Y:S01]  /*0a30*/  STL [R25+0x10], R18 ;  /* 0x0000101219007387 */ /* 0x0007e20000100800 */
[----:B0-----:R-:W-:Y:S01]  /*0a40*/  MOV R4, UR4 ;  /* 0x0000000400047c02 */ /* 0x001fe20008000f00 */
[----:B------:R-:W-:-:S02]  /*0a50*/  IMAD.U32 R5, RZ, RZ, UR5 ;  /* 0x00000005ff057e24 */ /* 0x000fc4000f8e00ff */
[----:B-12---:R3:W-:Y:S05]  /*0a60*/  STG.E desc[UR36][R12.64], R0 ;  /* 0x000000000c007986 */ /* 0x0067ea000c101924 */
[----:B------:R-:W-:-:S07]  /*0a70*/  LEPC R20, `(.L_x_9) ;  /* 0x000000001014794e */ /* 0x000fce0000000000 */
[----:B---3--:R-:W-:Y:S05]  /*0a80*/  CALL.ABS.NOINC R8 ;  /* 0x0000000008007343 */ /* 0x008fea0003c00000 */
.L_x_9:
[----:B------:R-:W0:Y:S01]  /*0a90*/  LDC.64 R4, c[0x0][0x388] ;  /* 0x0000e200ff047b82 */ /* 0x000e220000000a00 */
[----:B------:R-:W-:Y:S01]  /*0aa0*/  IADD3 R3, PT, PT, R26, 0x1, RZ ;  /* 0x000000011a037810 */ /* 0x000fe20007ffe0ff */
[----:B------:R-:W1:Y:S06]  /*0ab0*/  LDCU.64 UR4, c[0x4][0x8] ;  /* 0x01000100ff0477ac */ /* 0x000e6c0008000a00 */
[----:B------:R-:W2:Y:S01]  /*0ac0*/  LDC.64 R10, c[0x0][0x3a0] ;  /* 0x0000e800ff0a7b82 */ /* 0x000ea20000000a00 */
[----:B0-----:R-:W-:-:S05]  /*0ad0*/  IMAD.WIDE.U32 R4, R3, 0x4, R4 ;  /* 0x0000000403047825 */ /* 0x001fca00078e0004 */
[----:B------:R1:W3:Y:S01]  /*0ae0*/  LDG.E R0, desc[UR36][R4.64] ;  /* 0x0000002404007981 */ /* 0x0002e2000c1e1900 */
[----:B------:R-:W-:Y:S01]  /*0af0*/  IMAD.MOV.U32 R3, RZ, RZ, R19 ;  /* 0x000000ffff037224 */ /* 0x000fe200078e0013 */
[----:B------:R-:W-:Y:S01]  /*0b00*/  MOV R28, 0x0 ;  /* 0x00000000001c7802 */ /* 0x000fe20000000f00 */
[----:B--2---:R-:W-:Y:S01]  /*0b10*/  IMAD.WIDE.U32 R10, R24, 0x4, R10 ;  /* 0x00000004180a7825 */ /* 0x004fe200078e000a */
[----:B------:R0:W-:Y:S01]  /*0b20*/  STL.64 [R25], R16 ;  /* 0x0000001019007387 */ /* 0x0001e20000100a00 */
[----:B------:R-:W-:Y:S01]  /*0b30*/  MOV R6, R23 ;  /* 0x0000001700067202 */ /* 0x000fe20000000f00 */
[----:B------:R0:W2:Y:S01]  /*0b40*/  LDC.64 R8, c[0x4][R28] ;  /* 0x010000001c087b82 */ /* 0x0000a20000000a00 */
[----:B------:R-:W-:Y:S01]  /*0b50*/  IMAD.MOV.U32 R7, RZ, RZ, R22 ;  /* 0x000000ffff077224 */ /* 0x000fe200078e0016 */
[----:B------:R0:W-:Y:S01]  /*0b60*/  STL.64 [R25+0x8], R2 ;  /* 0x0000080219007387 */ /* 0x0001e20000100a00 */
[----:B-1----:R-:W-:Y:S01]  /*0b70*/  MOV R4, UR4 ;  /* 0x0000000400047c02 */ /* 0x002fe20008000f00 */
[----:B------:R-:W-:-:S02]  /*0b80*/  IMAD.U32 R5, RZ, RZ, UR5 ;  /* 0x00000005ff057e24 */ /* 0x000fc4000f8e00ff */
[----:B------:R0:W-:Y:S04]  /*0b90*/  STL [R25+0x10], R18 ;  /* 0x0000101219007387 */ /* 0x0001e80000100800 */
[----:B--23--:R0:W-:Y:S02]  /*0ba0*/  STG.E desc[UR36][R10.64], R0 ;  /* 0x000000000a007986 */ /* 0x00c1e4000c101924 */
[----:B------:R-:W-:-:S07]  /*0bb0*/  LEPC R20, `(.L_x_10) ;  /* 0x000000001014794e */ /* 0x000fce0000000000 */
[----:B0-----:R-:W-:Y:S05]  /*0bc0*/  CALL.ABS.NOINC R8 ;  /* 0x0000000008007343 */ /* 0x001fea0003c00000 */
.L_x_10:
[----:B------:R-:W0:Y:S01]  /*0bd0*/  LDC.64 R4, c[0x0][0x388] ;  /* 0x0000e200ff047b82 */ /* 0x000e220000000a00 */
[----:B------:R-:W-:-:S07]  /*0be0*/  IADD3 R3, PT, PT, R26, 0x2, RZ ;  /* 0x000000021a037810 */ /* 0x000fce0007ffe0ff */
[----:B------:R-:W1:Y:S01]  /*0bf0*/  LDC.64 R12, c[0x0][0x3a0] ;  /* 0x0000e800ff0c7b82 */ /* 0x000e620000000a00 */
[----:B------:R-:W-:Y:S01]  /*0c00*/  IADD3 R10, PT, PT, R2, 0x1, RZ ;  /* 0x00000001020a7810 */ /* 0x000fe20007ffe0ff */
[----:B------:R-:W-:Y:S01]  /*0c10*/  IMAD.MOV.U32 R11, RZ, RZ, R19 ;  /* 0x000000ffff0b7224 */ /* 0x000fe200078e0013 */
[----:B------:R-:W2:Y:S01]  /*0c20*/  LDCU.64 UR4, c[0x4][0x8] ;  /* 0x01000100ff0477ac */ /* 0x000ea20008000a00 */
[----:B0-----:R-:W-:-:S05]  /*0c30*/  IMAD.WIDE.U32 R4, R3, 0x4, R4 ;  /* 0x0000000403047825 */ /* 0x001fca00078e0004 */
[----:B------:R2:W3:Y:S01]  /*0c40*/  LDG.E R0, desc[UR36][R4.64] ;  /* 0x0000002404007981 */ /* 0x0004e2000c1e1900 */
[----:B------:R-:W-:Y:S01]  /*0c50*/  VIADD R3, R24, 0x1 ;  /* 0x0000000118037836 */ /* 0x000fe20000000000 */
[----:B------:R0:W4:Y:S01]  /*0c60*/  LDC.64 R8, c[0x4][R28] ;  /* 0x010000001c087b82 */ /* 0x0001220000000a00 */
[----:B------:R-:W-:Y:S01]  /*0c70*/  MOV R6, R23 ;  /* 0x0000001700067202 */ /* 0x000fe20000000f00 */
[----:B------:R0:W-:Y:S01]  /*0c80*/  STL.64 [R25+0x8], R10 ;  /* 0x0000080a19007387 */ /* 0x0001e20000100a00 */
[----:B-1----:R-:W-:-:S03]  /*0c90*/  IMAD.WIDE.U32 R12, R3, 0x4, R12 ;  /* 0x00000004030c7825 */ /* 0x002fc600078e000c */
[----:B------:R0:W-:Y:S01]  /*0ca0*/  STL.64 [R25], R16 ;  /* 0x0000001019007387 */ /* 0x0001e20000100a00 */
[----:B------:R-:W-:Y:S01]  /*0cb0*/  IMAD.MOV.U32 R7, RZ, RZ, R22 ;  /* 0x000000ffff077224 */ /* 0x000fe200078e0016 */
[----:B--2---:R-:W-:Y:S01]  /*0cc0*/  MOV R4, UR4 ;  /* 0x0000000400047c02 */ /* 0x004fe20008000f00 */
[----:B------:R-:W-:Y:S01]  /*0cd0*/  IMAD.U32 R5, RZ, RZ, UR5 ;  /* 0x00000005ff057e24 */ /* 0x000fe2000f8e00ff */
[----:B------:R0:W-:Y:S04]  /*0ce0*/  STL [R25+0x10], R18 ;  /* 0x0000101219007387 */ /* 0x0001e80000100800 */
[----:B---34-:R0:W-:Y:S02]  /*0cf0*/  STG.E desc[UR36][R12.64], R0 ;  /* 0x000000000c007986 */ /* 0x0181e4000c101924 */
[----:B------:R-:W-:-:S07]  /*0d00*/  LEPC R20, `(.L_x_11) ;  /* 0x000000001014794e */ /* 0x000fce0000000000 */
[----:B0-----:R-:W-:Y:S05]  /*0d10*/  CALL.ABS.NOINC R8 ;  /* 0x0000000008007343 */ /* 0x001fea0003c00000 */
.L_x_11:
[----:B------:R-:W0:Y:S01]  /*0d20*/  LDC.64 R4, c[0x0][0x388] ;  /* 0x0000e200ff047b82 */ /* 0x000e220000000a00 */
[----:B------:R-:W-:-:S07]  /*0d30*/  IADD3 R3, PT, PT, R26, 0x3, RZ ;  /* 0x000000031a037810 */ /* 0x000fce0007ffe0ff */
[----:B------:R-:W1:Y:S01]  /*0d40*/  LDC.64 R10, c[0x0][0x3a0] ;  /* 0x0000e800ff0a7b82 */ /* 0x000e620000000a00 */
[----:B------:R-:W-:Y:S01]  /*0d50*/  IADD3 R8, PT, PT, R2, 0x2, RZ ;  /* 0x0000000202087810 */ /* 0x000fe20007ffe0ff */
[----:B------:R-:W-:Y:S01]  /*0d60*/  IMAD.MOV.U32 R9, RZ, RZ, R19 ;  /* 0x000000ffff097224 */ /* 0x000fe200078e0013 */
[----:B------:R2:W-:Y:S01]  /*0d70*/  STL.64 [R25], R16 ;  /* 0x0000001019007387 */ /* 0x0005e20000100a00 */
[----:B------:R-:W3:Y:S01]  /*0d80*/  LDCU.64 UR4, c[0x4][0x8] ;  /* 0x01000100ff0477ac */ /* 0x000ee20008000a00 */
[----:B0-----:R-:W-:-:S05]  /*0d90*/  IMAD.WIDE.U32 R4, R3, 0x4, R4 ;  /* 0x0000000403047825 */ /* 0x001fca00078e0004 */
[----:B------:R3:W4:Y:S01]  /*0da0*/  LDG.E R0, desc[UR36][R4.64] ;  /* 0x0000002404007981 */ /* 0x000722000c1e1900 */
[----:B------:R-:W-:Y:S01]  /*0db0*/  VIADD R3, R24, 0x2 ;  /* 0x0000000218037836 */ /* 0x000fe20000000000 */
[----:B------:R-:W0:Y:S01]  /*0dc0*/  LDC.64 R28, c[0x4][R28] ;  /* 0x010000001c1c7b82 */ /* 0x000e220000000a00 */
[----:B------:R-:W-:Y:S01]  /*0dd0*/  MOV R6, R23 ;  /* 0x0000001700067202 */ /* 0x000fe20000000f00 */
[----:B------:R2:W-:Y:S01]  /*0de0*/  STL [R25+0x10], R18 ;  /* 0x0000101219007387 */ /* 0x0005e20000100800 */
[----:B-1----:R-:W-:-:S03]  /*0df0*/  IMAD.WIDE.U32 R10, R3, 0x4, R10 ;  /* 0x00000004030a7825 */ /* 0x002fc600078e000a */
[----:B------:R2:W-:Y:S01]  /*0e00*/  STL.64 [R25+0x8], R8 ;  /* 0x0000080819007387 */ /* 0x0005e20000100a00 */
[----:B------:R-:W-:Y:S01]  /*0e10*/  IMAD.MOV.U32 R7, RZ, RZ, R22 ;  /* 0x000000ffff077224 */ /* 0x000fe200078e0016 */
[----:B---3--:R-:W-:Y:S01]  /*0e20*/  MOV R4, UR4 ;  /* 0x0000000400047c02 */ /* 0x008fe20008000f00 */
[----:B------:R-:W-:Y:S01]  /*0e30*/  IMAD.U32 R5, RZ, RZ, UR5 ;  /* 0x00000005ff057e24 */ /* 0x000fe2000f8e00ff */
[----:B0---4-:R2:W-:Y:S06]  /*0e40*/  STG.E desc[UR36][R10.64], R0 ;  /* 0x000000000a007986 */ /* 0x0115ec000c101924 */
[----:B------:R-:W-:-:S07]  /*0e50*/  LEPC R20, `(.L_x_12) ;  /* 0x000000001014794e */ /* 0x000fce0000000000 */
[----:B--2---:R-:W-:Y:S05]  /*0e60*/  CALL.ABS.NOINC R28 ;  /* 0x000000001c007343 */ /* 0x004fea0003c00000 */
.L_x_12:
[C---:B------:R-:W-:Y:S01]  /*0e70*/  IADD3 R0, PT, PT, R2.reuse, 0x3, RZ ;  /* 0x0000000302007810 */ /* 0x040fe20007ffe0ff */
[----:B------:R-:W-:Y:S01]  /*0e80*/  VIADD R2, R2, 0x4 ;  /* 0x0000000402027836 */ /* 0x000fe20000000000 */
[----:B------:R-:W-:Y:S01]  /*0e90*/  IADD3 R26, PT, PT, R26, 0x4, RZ ;  /* 0x000000041a1a7810 */ /* 0x000fe20007ffe0ff */
[----:B------:R-:W-:Y:S01]  /*0ea0*/  VIADD R24, R24, 0x4 ;  /* 0x0000000418187836 */ /* 0x000fe20000000000 */
[----:B------:R-:W-:-:S13]  /*0eb0*/  ISETP.NE.AND P0, PT, R0, R27, PT ;  /* 0x0000001b0000720c */ /* 0x000fda0003f05270 */
[----:B------:R-:W-:Y:S05]  /*0ec0*/  @P0 BRA `(.L_x_13) ;  /* 0xfffffff800940947 */ /* 0x000fea000383ffff */
[----:B------:R-:W-:Y:S05]  /*0ed0*/  BSYNC.RECONVERGENT B6 ;  /* 0x0000000000067941 */ /* 0x000fea0003800200 */
.L_x_8:
[----:B------:R-:W-:-:S07]  /*0ee0*/  IADD3 R26, PT, PT, R24, -0x1, RZ ;  /* 0xffffffff181a7810 */ /* 0x000fce0007ffe0ff */
.L_x_3:
[----:B------:R-:W-:Y:S05]  /*0ef0*/  BSYNC.RECONVERGENT B7 ;  /* 0x0000000000077941 */ /* 0x000fea0003800200 */
.L_x_2:
[----:B------:R-:W0:Y:S01]  /*0f00*/  LDCU UR4, c[0x0][0x3a8] ;  /* 0x00007500ff0477ac */ /* 0x000e220008000800 */
[----:B------:R-:W-:Y:S01]  /*0f10*/  VIADD R17, R17, 0x1 ;  /* 0x0000000111117836 */ /* 0x000fe20000000000 */
[----:B0-----:R-:W-:-:S04]  /*0f20*/  IADD3 R0, PT, PT, R19, UR4, RZ ;  /* 0x0000000413007c10 */ /* 0x001fc8000fffe0ff */
[----:B------:R-:W-:-:S13]  /*0f30*/  ISETP.NE.AND P0, PT, R17, R0, PT ;  /* 0x000000001100720c */ /* 0x000fda0003f05270 */
[----:B------:R-:W-:Y:S05]  /*0f40*/  @P0 BRA `(.L_x_14) ;  /* 0xfffffff000b40947 */ /* 0x000fea000383ffff */
.L_x_1:
[----:B------:R-:W-:Y:S05]  /*0f50*/  BSYNC.RECONVERGENT B8 ;  /* 0x0000000000087941 */ /* 0x000fea0003800200 */
.L_x_0:
[----:B------:R-:W0:Y:S02]  /*0f60*/  LDC.64 R2, c[0x0][0x3a8] ;  /* 0x0000ea00ff027b82 */ /* 0x000e240000000a00 */
[----:B0-----:R-:W-:-:S05]  /*0f70*/  IMAD R0, R2, R3, RZ ;  /* 0x0000000302007224 */ /* 0x001fca00078e02ff */
[----:B------:R-:W-:-:S13]  /*0f80*/  ISETP.GE.AND P0, PT, R0, 0x2, PT ;  /* 0x000000020000780c */ /* 0x000fda0003f06270 */
[----:B------:R-:W-:Y:S05]  /*0f90*/  @!P0 BRA `(.L_x_15) ;  /* 0x0000000000648947 */ /* 0x000fea0003800000 */
[----:B------:R-:W-:Y:S01]  /*0fa0*/  BSSY.RECONVERGENT B0, `(.L_x_15) ;  /* 0x0000018000007945 */ /* 0x000fe20003800200 */
[----:B------:R-:W-:-:S07]  /*0fb0*/  IMAD.MOV.U32 R7, RZ, RZ, 0x1 ;  /* 0x00000001ff077424 */ /* 0x000fce00078e00ff */
.L_x_19:
[----:B0-----:R-:W0:Y:S08]  /*0fc0*/  LDC.64 R2, c[0x0][0x3a0] ;  /* 0x0000e800ff027b82 */ /* 0x001e300000000a00 */
[----:B------:R-:W1:Y:S01]  /*0fd0*/  LDC.64 R4, c[0x0][0x3a0] ;  /* 0x0000e800ff047b82 */ /* 0x000e620000000a00 */
[----:B0-----:R-:W-:-:S05]  /*0fe0*/  IMAD.WIDE.U32 R2, R7, 0x4, R2 ;  /* 0x0000000407027825 */ /* 0x001fca00078e0002 */
[----:B------:R0:W5:Y:S01]  /*0ff0*/  LDG.E R9, desc[UR36][R2.64] ;  /* 0x0000002402097981 */ /* 0x000162000c1e1900 */
[----:B------:R-:W-:Y:S01]  /*1000*/  MOV R6, R7 ;  /* 0x0000000700067202 */ /* 0x000fe20000000f00 */
[----:B------:R-:W-:Y:S01]  /*1010*/  VIADD R7, R7, 0x1 ;  /* 0x0000000107077836 */ /* 0x000fe20000000000 */
[----:B------:R-:W-:Y:S04]  /*1020*/  BSSY.RECONVERGENT B1, `(.L_x_16) ;  /* 0x000000c000017945 */ /* 0x000fe80003800200 */
[----:B-1----:R-:W-:-:S13]  /*1030*/  ISETP.NE.AND P0, PT, R7, R0, PT ;  /* 0x000000000700720c */ /* 0x002fda0003f05270 */
.L_x_18:
[----:B------:R-:W-:-:S05]  /*1040*/  IADD3 R11, PT, PT, R6, -0x1, RZ ;  /* 0xffffffff060b7810 */ /* 0x000fca0007ffe0ff */
[----:B0-----:R-:W-:-:S05]  /*1050*/  IMAD.WIDE.U32 R2, R11, 0x4, R4 ;  /* 0x000000040b027825 */ /* 0x001fca00078e0004 */
[----:B------:R-:W2:Y:S02]  /*1060*/  LDG.E R8, desc[UR36][R2.64] ;  /* 0x0000002402087981 */ /* 0x000ea4000c1e1900 */
[----:B--2--5:R-:W-:-:S13]  /*1070*/  FSETP.GT.AND P1, PT, R8, R9, PT ;  /* 0x000000090800720b */ /* 0x024fda0003f24000 */
[----:B------:R-:W-:Y:S05]  /*1080*/  @!P1 BRA `(.L_x_17) ;  /* 0x0000000000149947 */ /* 0x000fea0003800000 */
[----:B------:R1:W-:Y:S01]  /*1090*/  STG.E desc[UR36][R2.64+0x4], R8 ;  /* 0x0000040802007986 */ /* 0x0003e2000c101924 */
[----:B------:R-:W-:Y:S01]  /*10a0*/  ISETP.GT.AND P1, PT, R6, 0x1, PT ;  /* 0x000000010600780c */ /* 0x000fe20003f24270 */
[----:B------:R-:W-:-:S12]  /*10b0*/  IMAD.MOV.U32 R6, RZ, RZ, R11 ;  /* 0x000000ffff067224 */ /* 0x000fd800078e000b */
[----:B-1----:R-:W-:Y:S05]  /*10c0*/  @P1 BRA `(.L_x_18) ;  /* 0xfffffffc00dc1947 */ /* 0x002fea000383ffff */
[----:B------:R-:W-:-:S07]  /*10d0*/  HFMA2 R6, -RZ, RZ, 0, 0 ;  /* 0x00000000ff067431 */ /* 0x000fce00000001ff */
.L_x_17:
[----:B------:R-:W-:Y:S05]  /*10e0*/  BSYNC.RECONVERGENT B1 ;  /* 0x0000000000017941 */ /* 0x000fea0003800200 */
.L_x_16:
[----:B------:R-:W-:-:S05]  /*10f0*/  IMAD.WIDE R2, R6, 0x4, R4 ;  /* 0x0000000406027825 */ /* 0x000fca00078e0204 */
[----:B------:R0:W-:Y:S01]  /*1100*/  STG.E desc[UR36][R2.64], R9 ;  /* 0x0000000902007986 */ /* 0x0001e2000c101924 */
[----:B------:R-:W-:Y:S05]  /*1110*/  @P0 BRA `(.L_x_19) ;  /* 0xfffffffc00a80947 */ /* 0x000fea000383ffff */
[----:B------:R-:W-:Y:S05]  /*1120*/  BSYNC.RECONVERGENT B0 ;  /* 0x0000000000007941 */ /* 0x000fea0003800200 */
.L_x_15:
[----:B0-----:R-:W0:Y:S01]  /*1130*/  LDC.64 R2, c[0x0][0x3a0] ;  /* 0x0000e800ff027b82 */ /* 0x001e220000000a00 */
[----:B------:R-:W-:Y:S01]  /*1140*/  LEA.HI R0, R0, R0, RZ, 0x1 ;  /* 0x0000000000007211 */ /* 0x000fe200078f08ff */
[----:B------:R-:W1:Y:S03]  /*1150*/  LDCU.64 UR4, c[0x4][0x10] ;  /* 0x01000200ff0477ac */ /* 0x000e660008000a00 */
[----:B------:R-:W-:-:S05]  /*1160*/  SHF.R.S32.HI R5, RZ, 0x1, R0 ;  /* 0x00000001ff057819 */ /* 0x000fca0000011400 */
[----:B0-----:R-:W-:-:S06]  /*1170*/  IMAD.WIDE R2, R5, 0x4, R2 ;  /* 0x0000000405027825 */ /* 0x001fcc00078e0202 */
[----:B------:R-:W2:Y:S01]  /*1180*/  LDG.E R2, desc[UR36][R2.64+0x4] ;  /* 0x0000042402027981 */ /* 0x000ea2000c1e1900 */
[----:B------:R-:W-:Y:S01]  /*1190*/  MOV R0, 0x0 ;  /* 0x0000000000007802 */ /* 0x000fe20000000f00 */
[----:B-1----:R-:W-:Y:S01]  /*11a0*/  IMAD.U32 R4, RZ, RZ, UR4 ;  /* 0x00000004ff047e24 */ /* 0x002fe2000f8e00ff */
[----:B------:R-:W-:Y:S01]  /*11b0*/  MOV R5, UR5 ;  /* 0x0000000500057c02 */ /* 0x000fe20008000f00 */
[----:B------:R-:W-:Y:S01]  /*11c0*/  IMAD.MOV.U32 R6, RZ, RZ, R23 ;  /* 0x000000ffff067224 */ /* 0x000fe200078e0017 */
[----:B------:R0:W1:Y:S01]  /*11d0*/  LDC.64 R10, c[0x4][R0] ;  /* 0x01000000000a7b82 */ /* 0x0000620000000a00 */
[----:B------:R-:W-:Y:S01]  /*11e0*/  MOV R7, R22 ;  /* 0x0000001600077202 */ /* 0x000fe20000000f00 */
[----:B--2---:R-:W2:Y:S02]  /*11f0*/  F2F.F64.F32 R8, R2 ;  /* 0x0000000200087310 */ /* 0x004ea40000201800 */
[----:B-12---:R0:W-:Y:S04]  /*1200*/  STL.64 [R1], R8 ;  /* 0x0000000801007387 */ /* 0x0061e80000100a00 */
[----:B------:R-:W-:-:S07]  /*1210*/  LEPC R20, `(.L_x_20) ;  /* 0x000000001014794e */ /* 0x000fce0000000000 */
[----:B0-----:R-:W-:Y:S05]  /*1220*/  CALL.ABS.NOINC R10 ;  /* 0x000000000a007343 */ /* 0x001fea0003c00000 */
.L_x_20:
[----:B------:R-:W-:Y:S05]  /*1230*/  EXIT ;  /* 0x000000000000794d */ /* 0x000fea0003800000 */
.L_x_21:
[----:B------:R-:W-:-:S00]  /*1240*/  BRA `(.L_x_21) ;  /* 0xfffffffc00fc7947 */ /* 0x000fc0000383ffff */
[----:B------:R-:W-:-:S00]  /*1250*/  NOP ;  /* 0x0000000000007918 */ /* 0x000fc00000000000 */
        /* <DEDUP_REMOVED lines=10> */
.L_x_22:


//--------------------- .nv.global.init           --------------------------
	.section	.nv.global.init,"aw",@progbits
.nv.global.init:
	.type		$str$1,@object
	.size		$str$1,($str - $str$1)
$str$1:
        /*0000*/ 	.byte	0x4d, 0x65, 0x64, 0x69, 0x61, 0x6e, 0x3a, 0x20, 0x25, 0x33, 0x2e, 0x66, 0x0a, 0x00
	.type		$str,@object
	.size		$str,(.L_0 - $str)
$str:
        /*000e*/ 	.byte	0x41, 0x72, 0x72, 0x61, 0x79, 0x20, 0x69, 0x6e, 0x64, 0x65, 0x78, 0x20, 0x25, 0x64, 0x20, 0x25
        /*001e*/ 	.byte	0x64, 0x20, 0x25, 0x64, 0x20, 0x2f, 0x20, 0x69, 0x64, 0x78, 0x3a, 0x20, 0x25, 0x64, 0x20, 0x2f
        /*002e*/ 	.byte	0x20, 0x69, 0x64, 0x79, 0x3a, 0x20, 0x25, 0x64, 0x0a, 0x00
.L_0:


//--------------------- .nv.shared.reserved.0     --------------------------
	.section	.nv.shared.reserved.0,"aw",@nobits
	.weak		__nv_reservedSMEM_offset_0_alias
	.size		__nv_reservedSMEM_offset_0_alias, 0, 64
	.other		__nv_reservedSMEM_offset_0_alias,@"STO_CUDA_RESERVED_SHARED STV_DEFAULT"
__nv_reservedSMEM_offset_0_alias:
	.zero		0
	.zero		64


//--------------------- .nv.constant0.median_filter --------------------------
	.section	.nv.constant0.median_filter,"a",@progbits
	.sectionflags	@""
	.align	4
.nv.constant0.median_filter:
	.zero		944


//--------------------- SYMBOLS --------------------------

	.type		.nv.reservedSmem.offset0,@object
	.size		.nv.reservedSmem.offset0,0x4
	.type		vprintf,@function
